//
// Generated by NVIDIA NVVM Compiler
//
// Compiler Build ID: CL-36424714
// Cuda compilation tools, release 13.0, V13.0.88
// Based on NVVM 20.0.0
//

.version 9.0
.target sm_100
.address_size 64

	// .globl	_Z14layernorm_featPf

.visible .entry _Z14layernorm_featPf(
	.param .u64 .ptr .align 1 _Z14layernorm_featPf_param_0
)
{
	.reg .pred 	%p<4>;
	.reg .b32 	%r<14>;
	.reg .b32 	%f<170>;
	.reg .b64 	%rd<17>;

	ld.param.u64 	%rd11, [_Z14layernorm_featPf_param_0];
	cvta.to.global.u64 	%rd1, %rd11;
	mov.u32 	%r8, %ctaid.x;
	mul.wide.u32 	%rd2, %r8, 1024;
	add.s64 	%rd12, %rd2, %rd1;
	add.s64 	%rd14, %rd12, 64;
	mov.b32 	%r11, 0;
	mov.f32 	%f168, 0f00000000;
$L__BB0_1:
	ld.global.f32 	%f8, [%rd14+-64];
	add.f32 	%f9, %f168, %f8;
	ld.global.f32 	%f10, [%rd14+-60];
	add.f32 	%f11, %f9, %f10;
	ld.global.f32 	%f12, [%rd14+-56];
	add.f32 	%f13, %f11, %f12;
	ld.global.f32 	%f14, [%rd14+-52];
	add.f32 	%f15, %f13, %f14;
	ld.global.f32 	%f16, [%rd14+-48];
	add.f32 	%f17, %f15, %f16;
	ld.global.f32 	%f18, [%rd14+-44];
	add.f32 	%f19, %f17, %f18;
	ld.global.f32 	%f20, [%rd14+-40];
	add.f32 	%f21, %f19, %f20;
	ld.global.f32 	%f22, [%rd14+-36];
	add.f32 	%f23, %f21, %f22;
	ld.global.f32 	%f24, [%rd14+-32];
	add.f32 	%f25, %f23, %f24;
	ld.global.f32 	%f26, [%rd14+-28];
	add.f32 	%f27, %f25, %f26;
	ld.global.f32 	%f28, [%rd14+-24];
	add.f32 	%f29, %f27, %f28;
	ld.global.f32 	%f30, [%rd14+-20];
	add.f32 	%f31, %f29, %f30;
	ld.global.f32 	%f32, [%rd14+-16];
	add.f32 	%f33, %f31, %f32;
	ld.global.f32 	%f34, [%rd14+-12];
	add.f32 	%f35, %f33, %f34;
	ld.global.f32 	%f36, [%rd14+-8];
	add.f32 	%f37, %f35, %f36;
	ld.global.f32 	%f38, [%rd14+-4];
	add.f32 	%f39, %f37, %f38;
	ld.global.f32 	%f40, [%rd14];
	add.f32 	%f41, %f39, %f40;
	ld.global.f32 	%f42, [%rd14+4];
	add.f32 	%f43, %f41, %f42;
	ld.global.f32 	%f44, [%rd14+8];
	add.f32 	%f45, %f43, %f44;
	ld.global.f32 	%f46, [%rd14+12];
	add.f32 	%f47, %f45, %f46;
	ld.global.f32 	%f48, [%rd14+16];
	add.f32 	%f49, %f47, %f48;
	ld.global.f32 	%f50, [%rd14+20];
	add.f32 	%f51, %f49, %f50;
	ld.global.f32 	%f52, [%rd14+24];
	add.f32 	%f53, %f51, %f52;
	ld.global.f32 	%f54, [%rd14+28];
	add.f32 	%f55, %f53, %f54;
	ld.global.f32 	%f56, [%rd14+32];
	add.f32 	%f57, %f55, %f56;
	ld.global.f32 	%f58, [%rd14+36];
	add.f32 	%f59, %f57, %f58;
	ld.global.f32 	%f60, [%rd14+40];
	add.f32 	%f61, %f59, %f60;
	ld.global.f32 	%f62, [%rd14+44];
	add.f32 	%f63, %f61, %f62;
	ld.global.f32 	%f64, [%rd14+48];
	add.f32 	%f65, %f63, %f64;
	ld.global.f32 	%f66, [%rd14+52];
	add.f32 	%f67, %f65, %f66;
	ld.global.f32 	%f68, [%rd14+56];
	add.f32 	%f69, %f67, %f68;
	ld.global.f32 	%f70, [%rd14+60];
	add.f32 	%f168, %f69, %f70;
	add.s32 	%r11, %r11, 32;
	add.s64 	%rd14, %rd14, 128;
	setp.ne.s32 	%p1, %r11, 256;
	@%p1 bra 	$L__BB0_1;
	mul.f32 	%f3, %f168, 0f3B800000;
	add.s64 	%rd16, %rd12, 32;
	mov.f32 	%f169, 0f00000000;
	mov.b32 	%r12, 0;
	mov.u64 	%rd15, %rd16;
$L__BB0_3:
	ld.global.f32 	%f72, [%rd15+-32];
	sub.f32 	%f73, %f72, %f3;
	fma.rn.f32 	%f74, %f73, %f73, %f169;
	ld.global.f32 	%f75, [%rd15+-28];
	sub.f32 	%f76, %f75, %f3;
	fma.rn.f32 	%f77, %f76, %f76, %f74;
	ld.global.f32 	%f78, [%rd15+-24];
	sub.f32 	%f79, %f78, %f3;
	fma.rn.f32 	%f80, %f79, %f79, %f77;
	ld.global.f32 	%f81, [%rd15+-20];
	sub.f32 	%f82, %f81, %f3;
	fma.rn.f32 	%f83, %f82, %f82, %f80;
	ld.global.f32 	%f84, [%rd15+-16];
	sub.f32 	%f85, %f84, %f3;
	fma.rn.f32 	%f86, %f85, %f85, %f83;
	ld.global.f32 	%f87, [%rd15+-12];
	sub.f32 	%f88, %f87, %f3;
	fma.rn.f32 	%f89, %f88, %f88, %f86;
	ld.global.f32 	%f90, [%rd15+-8];
	sub.f32 	%f91, %f90, %f3;
	fma.rn.f32 	%f92, %f91, %f91, %f89;
	ld.global.f32 	%f93, [%rd15+-4];
	sub.f32 	%f94, %f93, %f3;
	fma.rn.f32 	%f95, %f94, %f94, %f92;
	ld.global.f32 	%f96, [%rd15];
	sub.f32 	%f97, %f96, %f3;
	fma.rn.f32 	%f98, %f97, %f97, %f95;
	ld.global.f32 	%f99, [%rd15+4];
	sub.f32 	%f100, %f99, %f3;
	fma.rn.f32 	%f101, %f100, %f100, %f98;
	ld.global.f32 	%f102, [%rd15+8];
	sub.f32 	%f103, %f102, %f3;
	fma.rn.f32 	%f104, %f103, %f103, %f101;
	ld.global.f32 	%f105, [%rd15+12];
	sub.f32 	%f106, %f105, %f3;
	fma.rn.f32 	%f107, %f106, %f106, %f104;
	ld.global.f32 	%f108, [%rd15+16];
	sub.f32 	%f109, %f108, %f3;
	fma.rn.f32 	%f110, %f109, %f109, %f107;
	ld.global.f32 	%f111, [%rd15+20];
	sub.f32 	%f112, %f111, %f3;
	fma.rn.f32 	%f113, %f112, %f112, %f110;
	ld.global.f32 	%f114, [%rd15+24];
	sub.f32 	%f115, %f114, %f3;
	fma.rn.f32 	%f116, %f115, %f115, %f113;
	ld.global.f32 	%f117, [%rd15+28];
	sub.f32 	%f118, %f117, %f3;
	fma.rn.f32 	%f169, %f118, %f118, %f116;
	add.s32 	%r12, %r12, 16;
	add.s64 	%rd15, %rd15, 64;
	setp.ne.s32 	%p2, %r12, 256;
	@%p2 bra 	$L__BB0_3;
	fma.rn.f32 	%f119, %f169, 0f3B800000, 0f3727C5AC;
	rsqrt.approx.f32 	%f6, %f119;
	mov.b32 	%r13, 0;
$L__BB0_5:
	ld.global.f32 	%f120, [%rd16+-32];
	sub.f32 	%f121, %f120, %f3;
	mul.f32 	%f122, %f6, %f121;
	st.global.f32 	[%rd16+-32], %f122;
	ld.global.f32 	%f123, [%rd16+-28];
	sub.f32 	%f124, %f123, %f3;
	mul.f32 	%f125, %f6, %f124;
	st.global.f32 	[%rd16+-28], %f125;
	ld.global.f32 	%f126, [%rd16+-24];
	sub.f32 	%f127, %f126, %f3;
	mul.f32 	%f128, %f6, %f127;
	st.global.f32 	[%rd16+-24], %f128;
	ld.global.f32 	%f129, [%rd16+-20];
	sub.f32 	%f130, %f129, %f3;
	mul.f32 	%f131, %f6, %f130;
	st.global.f32 	[%rd16+-20], %f131;
	ld.global.f32 	%f132, [%rd16+-16];
	sub.f32 	%f133, %f132, %f3;
	mul.f32 	%f134, %f6, %f133;
	st.global.f32 	[%rd16+-16], %f134;
	ld.global.f32 	%f135, [%rd16+-12];
	sub.f32 	%f136, %f135, %f3;
	mul.f32 	%f137, %f6, %f136;
	st.global.f32 	[%rd16+-12], %f137;
	ld.global.f32 	%f138, [%rd16+-8];
	sub.f32 	%f139, %f138, %f3;
	mul.f32 	%f140, %f6, %f139;
	st.global.f32 	[%rd16+-8], %f140;
	ld.global.f32 	%f141, [%rd16+-4];
	sub.f32 	%f142, %f141, %f3;
	mul.f32 	%f143, %f6, %f142;
	st.global.f32 	[%rd16+-4], %f143;
	ld.global.f32 	%f144, [%rd16];
	sub.f32 	%f145, %f144, %f3;
	mul.f32 	%f146, %f6, %f145;
	st.global.f32 	[%rd16], %f146;
	ld.global.f32 	%f147, [%rd16+4];
	sub.f32 	%f148, %f147, %f3;
	mul.f32 	%f149, %f6, %f148;
	st.global.f32 	[%rd16+4], %f149;
	ld.global.f32 	%f150, [%rd16+8];
	sub.f32 	%f151, %f150, %f3;
	mul.f32 	%f152, %f6, %f151;
	st.global.f32 	[%rd16+8], %f152;
	ld.global.f32 	%f153, [%rd16+12];
	sub.f32 	%f154, %f153, %f3;
	mul.f32 	%f155, %f6, %f154;
	st.global.f32 	[%rd16+12], %f155;
	ld.global.f32 	%f156, [%rd16+16];
	sub.f32 	%f157, %f156, %f3;
	mul.f32 	%f158, %f6, %f157;
	st.global.f32 	[%rd16+16], %f158;
	ld.global.f32 	%f159, [%rd16+20];
	sub.f32 	%f160, %f159, %f3;
	mul.f32 	%f161, %f6, %f160;
	st.global.f32 	[%rd16+20], %f161;
	ld.global.f32 	%f162, [%rd16+24];
	sub.f32 	%f163, %f162, %f3;
	mul.f32 	%f164, %f6, %f163;
	st.global.f32 	[%rd16+24], %f164;
	ld.global.f32 	%f165, [%rd16+28];
	sub.f32 	%f166, %f165, %f3;
	mul.f32 	%f167, %f6, %f166;
	st.global.f32 	[%rd16+28], %f167;
	add.s32 	%r13, %r13, 16;
	add.s64 	%rd16, %rd16, 64;
	setp.ne.s32 	%p3, %r13, 256;
	@%p3 bra 	$L__BB0_5;
	ret;

}
	// .globl	_Z9upsample4PKfPf
.visible .entry _Z9upsample4PKfPf(
	.param .u64 .ptr .align 1 _Z9upsample4PKfPf_param_0,
	.param .u64 .ptr .align 1 _Z9upsample4PKfPf_param_1
)
{
	.reg .pred 	%p<2>;
	.reg .b32 	%r<14>;
	.reg .b32 	%f<2>;
	.reg .b64 	%rd<9>;

	ld.param.u64 	%rd1, [_Z9upsample4PKfPf_param_0];
	ld.param.u64 	%rd2, [_Z9upsample4PKfPf_param_1];
	mov.u32 	%r1, %tid.x;
	setp.gt.u32 	%p1, %r1, 255;
	@%p1 bra 	$L__BB1_2;
	cvta.to.global.u64 	%rd3, %rd1;
	cvta.to.global.u64 	%rd4, %rd2;
	mov.u32 	%r2, %ctaid.x;
	mov.u32 	%r3, %ctaid.y;
	shr.u32 	%r4, %r2, 2;
	shl.b32 	%r5, %r3, 4;
	and.b32  	%r6, %r5, 1048512;
	add.s32 	%r7, %r6, %r4;
	shl.b32 	%r8, %r7, 8;
	add.s32 	%r9, %r8, %r1;
	shl.b32 	%r10, %r3, 16;
	shl.b32 	%r11, %r2, 8;
	add.s32 	%r12, %r11, %r1;
	add.s32 	%r13, %r12, %r10;
	mul.wide.u32 	%rd5, %r9, 4;
	add.s64 	%rd6, %rd3, %rd5;
	ld.global.nc.f32 	%f1, [%rd6];
	mul.wide.s32 	%rd7, %r13, 4;
	add.s64 	%rd8, %rd4, %rd7;
	st.global.f32 	[%rd8], %f1;
$L__BB1_2:
	ret;

}
	// .globl	_Z9proj_maskPKfS0_Pf
.visible .entry _Z9proj_maskPKfS0_Pf(
	.param .u64 .ptr .align 1 _Z9proj_maskPKfS0_Pf_param_0,
	.param .u64 .ptr .align 1 _Z9proj_maskPKfS0_Pf_param_1,
	.param .u64 .ptr .align 1 _Z9proj_maskPKfS0_Pf_param_2
)
{
	.reg .pred 	%p<3>;
	.reg .b32 	%r<13>;
	.reg .b32 	%f<52>;
	.reg .b64 	%rd<16>;

	ld.param.u64 	%rd5, [_Z9proj_maskPKfS0_Pf_param_0];
	ld.param.u64 	%rd6, [_Z9proj_maskPKfS0_Pf_param_1];
	ld.param.u64 	%rd7, [_Z9proj_maskPKfS0_Pf_param_2];
	mov.u32 	%r7, %ctaid.x;
	shl.b32 	%r8, %r7, 8;
	mov.u32 	%r9, %tid.x;
	add.s32 	%r1, %r8, %r9;
	setp.gt.s32 	%p1, %r1, 65535;
	@%p1 bra 	$L__BB2_4;
	shl.b32 	%r11, %r1, 8;
	cvta.to.global.u64 	%rd8, %rd5;
	add.s64 	%rd1, %rd8, 32;
	cvta.to.global.u64 	%rd9, %rd6;
	add.s64 	%rd15, %rd9, 32;
	mov.f32 	%f51, 0f00000000;
	mov.b32 	%r12, 0;
$L__BB2_2:
	mul.wide.s32 	%rd10, %r11, 4;
	add.s64 	%rd11, %rd1, %rd10;
	ld.global.nc.f32 	%f4, [%rd11+-32];
	ld.global.nc.f32 	%f5, [%rd15+-32];
	fma.rn.f32 	%f6, %f4, %f5, %f51;
	ld.global.nc.f32 	%f7, [%rd11+-28];
	ld.global.nc.f32 	%f8, [%rd15+-28];
	fma.rn.f32 	%f9, %f7, %f8, %f6;
	ld.global.nc.f32 	%f10, [%rd11+-24];
	ld.global.nc.f32 	%f11, [%rd15+-24];
	fma.rn.f32 	%f12, %f10, %f11, %f9;
	ld.global.nc.f32 	%f13, [%rd11+-20];
	ld.global.nc.f32 	%f14, [%rd15+-20];
	fma.rn.f32 	%f15, %f13, %f14, %f12;
	ld.global.nc.f32 	%f16, [%rd11+-16];
	ld.global.nc.f32 	%f17, [%rd15+-16];
	fma.rn.f32 	%f18, %f16, %f17, %f15;
	ld.global.nc.f32 	%f19, [%rd11+-12];
	ld.global.nc.f32 	%f20, [%rd15+-12];
	fma.rn.f32 	%f21, %f19, %f20, %f18;
	ld.global.nc.f32 	%f22, [%rd11+-8];
	ld.global.nc.f32 	%f23, [%rd15+-8];
	fma.rn.f32 	%f24, %f22, %f23, %f21;
	ld.global.nc.f32 	%f25, [%rd11+-4];
	ld.global.nc.f32 	%f26, [%rd15+-4];
	fma.rn.f32 	%f27, %f25, %f26, %f24;
	ld.global.nc.f32 	%f28, [%rd11];
	ld.global.nc.f32 	%f29, [%rd15];
	fma.rn.f32 	%f30, %f28, %f29, %f27;
	ld.global.nc.f32 	%f31, [%rd11+4];
	ld.global.nc.f32 	%f32, [%rd15+4];
	fma.rn.f32 	%f33, %f31, %f32, %f30;
	ld.global.nc.f32 	%f34, [%rd11+8];
	ld.global.nc.f32 	%f35, [%rd15+8];
	fma.rn.f32 	%f36, %f34, %f35, %f33;
	ld.global.nc.f32 	%f37, [%rd11+12];
	ld.global.nc.f32 	%f38, [%rd15+12];
	fma.rn.f32 	%f39, %f37, %f38, %f36;
	ld.global.nc.f32 	%f40, [%rd11+16];
	ld.global.nc.f32 	%f41, [%rd15+16];
	fma.rn.f32 	%f42, %f40, %f41, %f39;
	ld.global.nc.f32 	%f43, [%rd11+20];
	ld.global.nc.f32 	%f44, [%rd15+20];
	fma.rn.f32 	%f45, %f43, %f44, %f42;
	ld.global.nc.f32 	%f46, [%rd11+24];
	ld.global.nc.f32 	%f47, [%rd15+24];
	fma.rn.f32 	%f48, %f46, %f47, %f45;
	ld.global.nc.f32 	%f49, [%rd11+28];
	ld.global.nc.f32 	%f50, [%rd15+28];
	fma.rn.f32 	%f51, %f49, %f50, %f48;
	add.s32 	%r12, %r12, 16;
	add.s32 	%r11, %r11, 16;
	add.s64 	%rd15, %rd15, 64;
	setp.ne.s32 	%p2, %r12, 256;
	@%p2 bra 	$L__BB2_2;
	cvta.to.global.u64 	%rd12, %rd7;
	mul.wide.s32 	%rd13, %r1, 4;
	add.s64 	%rd14, %rd12, %rd13;
	st.global.f32 	[%rd14], %f51;
$L__BB2_4:
	ret;

}


// ===== COMPILED SASS (sm_100) =====

	.target	sm_100

	.elftype	@"ET_EXEC"


//--------------------- .note.nv.tkinfo           --------------------------
	.section	.note.nv.tkinfo,"",@"SHT_NOTE"
	.sectionflags	@"SHF_NOTE_NV_TKINFO"
	.tkinfo
        /*0018*/ 	.word	0x00000002
        /*0030*/ 	.string	""
        /*0030*/ 	.string	"ptxas"
        /*0030*/ 	.string	"Cuda compilation tools, release 13.0, V13.0.88"
        /*0030*/ 	.string	"Build cuda_13.0.r13.0/compiler.36424714_0"
        /*0030*/ 	.string	"-arch sm_100 -m 64 "



//--------------------- .note.nv.cuinfo           --------------------------
	.section	.note.nv.cuinfo,"",@"SHT_NOTE"
	.sectionflags	@"SHF_NOTE_NV_CUINFO"
        /*0018*/ 	.short	0x0002
        /*001a*/ 	.short	0x0064
        /*001c*/ 	.short	0x0082
	.zero		2


//--------------------- .nv.info                  --------------------------
	.section	.nv.info,"",@"SHT_CUDA_INFO"
	.align	4


	//----- nvinfo : EIATTR_REGCOUNT
	.align		4
        /*0000*/ 	.byte	0x04, 0x2f
        /*0002*/ 	.short	(.L_1 - .L_0)
	.align		4
.L_0:
        /*0004*/ 	.word	index@(_Z14layernorm_featPf)
        /*0008*/ 	.word	0x00000020


	//----- nvinfo : EIATTR_FRAME_SIZE
	.align		4
.L_1:
        /*000c*/ 	.byte	0x04, 0x11
        /*000e*/ 	.short	(.L_3 - .L_2)
	.align		4
.L_2:
        /*0010*/ 	.word	index@(_Z14layernorm_featPf)
        /*0014*/ 	.word	0x00000000


	//----- nvinfo : EIATTR_REGCOUNT
	.align		4
.L_3:
        /*0018*/ 	.byte	0x04, 0x2f
        /*001a*/ 	.short	(.L_5 - .L_4)
	.align		4
.L_4:
        /*001c*/ 	.word	index@(_Z9upsample4PKfPf)
        /*0020*/ 	.word	0x0000000c


	//----- nvinfo : EIATTR_FRAME_SIZE
	.align		4
.L_5:
        /*0024*/ 	.byte	0x04, 0x11
        /*0026*/ 	.short	(.L_7 - .L_6)
	.align		4
.L_6:
        /*0028*/ 	.word	index@(_Z9upsample4PKfPf)
        /*002c*/ 	.word	0x00000000


	//----- nvinfo : EIATTR_REGCOUNT
	.align		4
.L_7:
        /*0030*/ 	.byte	0x04, 0x2f
        /*0032*/ 	.short	(.L_9 - .L_8)
	.align		4
.L_8:
        /*0034*/ 	.word	index@(_Z9proj_maskPKfS0_Pf)
        /*0038*/ 	.word	0x0000001f


	//----- nvinfo : EIATTR_FRAME_SIZE
	.align		4
.L_9:
        /*003c*/ 	.byte	0x04, 0x11
        /*003e*/ 	.short	(.L_11 - .L_10)
	.align		4
.L_10:
        /*0040*/ 	.word	index@(_Z9proj_maskPKfS0_Pf)
        /*0044*/ 	.word	0x00000000


	//----- nvinfo : EIATTR_MIN_STACK_SIZE
	.align		4
.L_11:
        /*0048*/ 	.byte	0x04, 0x12
        /*004a*/ 	.short	(.L_13 - .L_12)
	.align		4
.L_12:
        /*004c*/ 	.word	index@(_Z9proj_maskPKfS0_Pf)
        /*0050*/ 	.word	0x00000000


	//----- nvinfo : EIATTR_MIN_STACK_SIZE
	.align		4
.L_13:
        /*0054*/ 	.byte	0x04, 0x12
        /*0056*/ 	.short	(.L_15 - .L_14)
	.align		4
.L_14:
        /*0058*/ 	.word	index@(_Z9upsample4PKfPf)
        /*005c*/ 	.word	0x00000000


	//----- nvinfo : EIATTR_MIN_STACK_SIZE
	.align		4
.L_15:
        /*0060*/ 	.byte	0x04, 0x12
        /*0062*/ 	.short	(.L_17 - .L_16)
	.align		4
.L_16:
        /*0064*/ 	.word	index@(_Z14layernorm_featPf)
        /*0068*/ 	.word	0x00000000
.L_17:


//--------------------- .nv.compat                --------------------------
	.section	.nv.compat,"",@"SHT_CUDA_COMPAT_INFO"
	.align	4
        /*0000*/ 	.byte	0x02, 0x09, 0x00, 0x00, 0x02, 0x02, 0x01, 0x00, 0x02, 0x05, 0x05, 0x00, 0x03, 0x07, 0x01, 0x01
        /*0010*/ 	.byte	0x02, 0x03, 0x00, 0x00, 0x02, 0x06, 0x01, 0x00, 0x04, 0x0b, 0x08, 0x00, 0x01, 0x00, 0x00, 0x00
        /*0020*/ 	.byte	0x00, 0x00, 0x00, 0x00


//--------------------- .nv.info._Z9proj_maskPKfS0_Pf --------------------------
	.section	.nv.info._Z9proj_maskPKfS0_Pf,"",@"SHT_CUDA_INFO"
	.sectionflags	@""
	.align	4


	//----- nvinfo : EIATTR_CUDA_API_VERSION
	.align		4
        /*0000*/ 	.byte	0x04, 0x37
        /*0002*/ 	.short	(.L_19 - .L_18)
.L_18:
        /*0004*/ 	.word	0x00000082


	//----- nvinfo : EIATTR_KPARAM_INFO
	.align		4
.L_19:
        /*0008*/ 	.byte	0x04, 0x17
        /*000a*/ 	.short	(.L_21 - .L_20)
.L_20:
        /*000c*/ 	.word	0x00000000
        /*0010*/ 	.short	0x0002
        /*0012*/ 	.short	0x0010
        /*0014*/ 	.byte	0x00, 0xf5, 0x21, 0x00


	//----- nvinfo : EIATTR_KPARAM_INFO
	.align		4
.L_21:
        /*0018*/ 	.byte	0x04, 0x17
        /*001a*/ 	.short	(.L_23 - .L_22)
.L_22:
        /*001c*/ 	.word	0x00000000
        /*0020*/ 	.short	0x0001
        /*0022*/ 	.short	0x0008
        /*0024*/ 	.byte	0x00, 0xf5, 0x21, 0x00


	//----- nvinfo : EIATTR_KPARAM_INFO
	.align		4
.L_23:
        /*0028*/ 	.byte	0x04, 0x17
        /*002a*/ 	.short	(.L_25 - .L_24)
.L_24:
        /*002c*/ 	.word	0x00000000
        /*0030*/ 	.short	0x0000
        /*0032*/ 	.short	0x0000
        /*0034*/ 	.byte	0x00, 0xf5, 0x21, 0x00


	//----- nvinfo : EIATTR_SPARSE_MMA_MASK
	.align		4
.L_25:
        /*0038*/ 	.byte	0x03, 0x50
        /*003a*/ 	.short	0x0000


	//----- nvinfo : EIATTR_MAXREG_COUNT
	.align		4
        /*003c*/ 	.byte	0x03, 0x1b
        /*003e*/ 	.short	0x00ff


	//----- nvinfo : EIATTR_MERCURY_ISA_VERSION
	.align		4
        /*0040*/ 	.byte	0x03, 0x5f
        /*0042*/ 	.short	0x0101


	//----- nvinfo : EIATTR_VRC_CTA_INIT_COUNT
	.align		4
        /*0044*/ 	.byte	0x02, 0x4a
	.zero		1
	.zero		1


	//----- nvinfo : EIATTR_EXIT_INSTR_OFFSETS
	.align		4
        /*0048*/ 	.byte	0x04, 0x1c
        /*004a*/ 	.short	(.L_27 - .L_26)


	//   ....[0]....
.L_26:
        /*004c*/ 	.word	0x00000050


	//   ....[1]....
        /*0050*/ 	.word	0x000004d0


	//----- nvinfo : EIATTR_CBANK_PARAM_SIZE
	.align		4
.L_27:
        /*0054*/ 	.byte	0x03, 0x19
        /*0056*/ 	.short	0x0018


	//----- nvinfo : EIATTR_PARAM_CBANK
	.align		4
        /*0058*/ 	.byte	0x04, 0x0a
        /*005a*/ 	.short	(.L_29 - .L_28)
	.align		4
.L_28:
        /*005c*/ 	.word	index@(.nv.constant0._Z9proj_maskPKfS0_Pf)
        /*0060*/ 	.short	0x0380
        /*0062*/ 	.short	0x0018


	//----- nvinfo : EIATTR_SW_WAR
	.align		4
.L_29:
        /*0064*/ 	.byte	0x04, 0x36
        /*0066*/ 	.short	(.L_31 - .L_30)
.L_30:
        /*0068*/ 	.word	0x00000008
.L_31:


//--------------------- .nv.info._Z9upsample4PKfPf --------------------------
	.section	.nv.info._Z9upsample4PKfPf,"",@"SHT_CUDA_INFO"
	.sectionflags	@""
	.align	4


	//----- nvinfo : EIATTR_CUDA_API_VERSION
	.align		4
        /*0000*/ 	.byte	0x04, 0x37
        /*0002*/ 	.short	(.L_33 - .L_32)
.L_32:
        /*0004*/ 	.word	0x00000082


	//----- nvinfo : EIATTR_KPARAM_INFO
	.align		4
.L_33:
        /*0008*/ 	.byte	0x04, 0x17
        /*000a*/ 	.short	(.L_35 - .L_34)
.L_34:
        /*000c*/ 	.word	0x00000000
        /*0010*/ 	.short	0x0001
        /*0012*/ 	.short	0x0008
        /*0014*/ 	.byte	0x00, 0xf5, 0x21, 0x00


	//----- nvinfo : EIATTR_KPARAM_INFO
	.align		4
.L_35:
        /*0018*/ 	.byte	0x04, 0x17
        /*001a*/ 	.short	(.L_37 - .L_36)
.L_36:
        /*001c*/ 	.word	0x00000000
        /*0020*/ 	.short	0x0000
        /*0022*/ 	.short	0x0000
        /*0024*/ 	.byte	0x00, 0xf5, 0x21, 0x00


	//----- nvinfo : EIATTR_SPARSE_MMA_MASK
	.align		4
.L_37:
        /*0028*/ 	.byte	0x03, 0x50
        /*002a*/ 	.short	0x0000


	//----- nvinfo : EIATTR_MAXREG_COUNT
	.align		4
        /*002c*/ 	.byte	0x03, 0x1b
        /*002e*/ 	.short	0x00ff


	//----- nvinfo : EIATTR_MERCURY_ISA_VERSION
	.align		4
        /*0030*/ 	.byte	0x03, 0x5f
        /*0032*/ 	.short	0x0101


	//----- nvinfo : EIATTR_VRC_CTA_INIT_COUNT
	.align		4
        /*0034*/ 	.byte	0x02, 0x4a
	.zero		1
	.zero		1


	//----- nvinfo : EIATTR_EXIT_INSTR_OFFSETS
	.align		4
        /*0038*/ 	.byte	0x04, 0x1c
        /*003a*/ 	.short	(.L_39 - .L_38)


	//   ....[0]....
.L_38:
        /*003c*/ 	.word	0x00000030


	//   ....[1]....
        /*0040*/ 	.word	0x00000130


	//----- nvinfo : EIATTR_CBANK_PARAM_SIZE
	.align		4
.L_39:
        /*0044*/ 	.byte	0x03, 0x19
        /*0046*/ 	.short	0x0010


	//----- nvinfo : EIATTR_PARAM_CBANK
	.align		4
        /*0048*/ 	.byte	0x04, 0x0a
        /*004a*/ 	.short	(.L_41 - .L_40)
	.align		4
.L_40:
        /*004c*/ 	.word	index@(.nv.constant0._Z9upsample4PKfPf)
        /*0050*/ 	.short	0x0380
        /*0052*/ 	.short	0x0010


	//----- nvinfo : EIATTR_SW_WAR
	.align		4
.L_41:
        /*0054*/ 	.byte	0x04, 0x36
        /*0056*/ 	.short	(.L_43 - .L_42)
.L_42:
        /*0058*/ 	.word	0x00000008
.L_43:


//--------------------- .nv.info._Z14layernorm_featPf --------------------------
	.section	.nv.info._Z14layernorm_featPf,"",@"SHT_CUDA_INFO"
	.sectionflags	@""
	.align	4


	//----- nvinfo : EIATTR_CUDA_API_VERSION
	.align		4
        /*0000*/ 	.byte	0x04, 0x37
        /*0002*/ 	.short	(.L_45 - .L_44)
.L_44:
        /*0004*/ 	.word	0x00000082


	//----- nvinfo : EIATTR_KPARAM_INFO
	.align		4
.L_45:
        /*0008*/ 	.byte	0x04, 0x17
        /*000a*/ 	.short	(.L_47 - .L_46)
.L_46:
        /*000c*/ 	.word	0x00000000
        /*0010*/ 	.short	0x0000
        /*0012*/ 	.short	0x0000
        /*0014*/ 	.byte	0x00, 0xf5, 0x21, 0x00


	//----- nvinfo : EIATTR_SPARSE_MMA_MASK
	.align		4
.L_47:
        /*0018*/ 	.byte	0x03, 0x50
        /*001a*/ 	.short	0x0000


	//----- nvinfo : EIATTR_MAXREG_COUNT
	.align		4
        /*001c*/ 	.byte	0x03, 0x1b
        /*001e*/ 	.short	0x00ff


	//----- nvinfo : EIATTR_MERCURY_ISA_VERSION
	.align		4
        /*0020*/ 	.byte	0x03, 0x5f
        /*0022*/ 	.short	0x0101


	//----- nvinfo : EIATTR_VRC_CTA_INIT_COUNT
	.align		4
        /*0024*/ 	.byte	0x02, 0x4a
	.zero		1
	.zero		1


	//----- nvinfo : EIATTR_EXIT_INSTR_OFFSETS
	.align		4
        /*0028*/ 	.byte	0x04, 0x1c
        /*002a*/ 	.short	(.L_49 - .L_48)


	//   ....[0]....
.L_48:
        /*002c*/ 	.word	0x000016b0


	//----- nvinfo : EIATTR_CBANK_PARAM_SIZE
	.align		4
.L_49:
        /*0030*/ 	.byte	0x03, 0x19
        /*0032*/ 	.short	0x0008


	//----- nvinfo : EIATTR_PARAM_CBANK
	.align		4
        /*0034*/ 	.byte	0x04, 0x0a
        /*0036*/ 	.short	(.L_51 - .L_50)
	.align		4
.L_50:
        /*0038*/ 	.word	index@(.nv.constant0._Z14layernorm_featPf)
        /*003c*/ 	.short	0x0380
        /*003e*/ 	.short	0x0008


	//----- nvinfo : EIATTR_SW_WAR
	.align		4
.L_51:
        /*0040*/ 	.byte	0x04, 0x36
        /*0042*/ 	.short	(.L_53 - .L_52)
.L_52:
        /*0044*/ 	.word	0x00000008
.L_53:


//--------------------- .nv.callgraph             --------------------------
	.section	.nv.callgraph,"",@"SHT_CUDA_CALLGRAPH"
	.align	4
	.sectionentsize	8
	.align		4
        /*0000*/ 	.word	0x00000000
	.align		4
        /*0004*/ 	.word	0xffffffff
	.align		4
        /*0008*/ 	.word	0x00000000
	.align		4
        /*000c*/ 	.word	0xfffffffe
	.align		4
        /*0010*/ 	.word	0x00000000
	.align		4
        /*0014*/ 	.word	0xfffffffd
	.align		4
        /*0018*/ 	.word	0x00000000
	.align		4
        /*001c*/ 	.word	0xfffffffc


//--------------------- .text._Z9proj_maskPKfS0_Pf --------------------------
	.section	.text._Z9proj_maskPKfS0_Pf,"ax",@progbits
	.align	128
        .global         _Z9proj_maskPKfS0_Pf
        .type           _Z9proj_maskPKfS0_Pf,@function
        .size           _Z9proj_maskPKfS0_Pf,(.L_x_7 - _Z9proj_maskPKfS0_Pf)
        .other          _Z9proj_maskPKfS0_Pf,@"STO_CUDA_ENTRY STV_DEFAULT"
_Z9proj_maskPKfS0_Pf:
.text._Z9proj_maskPKfS0_Pf:
[----:B------:R-:W-:Y:S01]  /*0000*/  LDC R1, c[0x0][0x37c] ;  /* 0x0000df00ff017b82 */ /* 0x000fe20000000800 */
[----:B------:R-:W0:Y:S01]  /*0010*/  S2R R0, SR_CTAID.X ;  /* 0x0000000000007919 */ /* 0x000e220000002500 */
[----:B------:R-:W0:Y:S02]  /*0020*/  S2R R3, SR_TID.X ;  /* 0x0000000000037919 */ /* 0x000e240000002100 */
[----:B0-----:R-:W-:-:S04]  /*0030*/  LEA R0, R0, R3, 0x8 ;  /* 0x0000000300007211 */ /* 0x001fc800078e40ff */
[----:B------:R-:W-:-:S13]  /*0040*/  ISETP.GT.AND P0, PT, R0, 0xffff, PT ;  /* 0x0000ffff0000780c */ /* 0x000fda0003f04270 */
[----:B------:R-:W-:Y:S05]  /*0050*/  @P0 EXIT ;  /* 0x000000000000094d */ /* 0x000fea0003800000 */
[----:B------:R-:W0:Y:S01]  /*0060*/  LDCU.128 UR8, c[0x0][0x380] ;  /* 0x00007000ff0877ac */ /* 0x000e220008000c00 */
[----:B------:R-:W-:Y:S01]  /*0070*/  HFMA2 R15, -RZ, RZ, 0, 0 ;  /* 0x00000000ff0f7431 */ /* 0x000fe200000001ff */
[----:B------:R-:W-:Y:S01]  /*0080*/  SHF.L.U32 R6, R0, 0x8, RZ ;  /* 0x0000000800067819 */ /* 0x000fe200000006ff */
[----:B------:R-:W1:Y:S01]  /*0090*/  LDCU.64 UR12, c[0x0][0x358] ;  /* 0x00006b00ff0c77ac */ /* 0x000e620008000a00 */
[----:B0-----:R-:W-:Y:S02]  /*00a0*/  UIADD3 UR4, UP1, UPT, UR10, 0x20, URZ ;  /* 0x000000200a047890 */ /* 0x001fe4000ff3e0ff */
[----:B------:R-:W-:Y:S02]  /*00b0*/  UIADD3 UR6, UP0, UPT, UR8, 0x20, URZ ;  /* 0x0000002008067890 */ /* 0x000fe4000ff1e0ff */
[----:B------:R-:W-:Y:S02]  /*00c0*/  UIADD3.X UR5, UPT, UPT, URZ, UR11, URZ, UP1, !UPT ;  /* 0x0000000bff057290 */ /* 0x000fe40008ffe4ff */
[----:B------:R-:W-:Y:S01]  /*00d0*/  MOV R2, UR4 ;  /* 0x0000000400027c02 */ /* 0x000fe20008000f00 */
[----:B------:R-:W-:Y:S01]  /*00e0*/  UIADD3.X UR7, UPT, UPT, URZ, UR9, URZ, UP0, !UPT ;  /* 0x00000009ff077290 */ /* 0x000fe200087fe4ff */
[----:B------:R-:W-:-:S02]  /*00f0*/  UMOV UR4, URZ ;  /* 0x000000ff00047c82 */ /* 0x000fc40008000000 */
[----:B-1----:R-:W-:-:S09]  /*0100*/  MOV R3, UR5 ;  /* 0x0000000500037c02 */ /* 0x002fd20008000f00 */
.L_x_0:
[----:B------:R-:W-:Y:S01]  /*0110*/  MOV R4, UR6 ;  /* 0x0000000600047c02 */ /* 0x000fe20008000f00 */
[----:B------:R-:W2:Y:S01]  /*0120*/  LDG.E.CONSTANT R17, desc[UR12][R2.64+-0x20] ;  /* 0xffffe00c02117981 */ /* 0x000ea2000c1e9900 */
[----:B------:R-:W-:-:S03]  /*0130*/  MOV R5, UR7 ;  /* 0x0000000700057c02 */ /* 0x000fc60008000f00 */
[----:B------:R-:W3:Y:S01]  /*0140*/  LDG.E.CONSTANT R26, desc[UR12][R2.64+-0x1c] ;  /* 0xffffe40c021a7981 */ /* 0x000ee2000c1e9900 */
[----:B------:R-:W-:-:S03]  /*0150*/  IMAD.WIDE R4, R6, 0x4, R4 ;  /* 0x0000000406047825 */ /* 0x000fc600078e0204 */
[----:B------:R-:W4:Y:S04]  /*0160*/  LDG.E.CONSTANT R19, desc[UR12][R2.64+-0x18] ;  /* 0xffffe80c02137981 */ /* 0x000f28000c1e9900 */
[----:B------:R-:W2:Y:S04]  /*0170*/  LDG.E.CONSTANT R16, desc[UR12][R4.64+-0x20] ;  /* 0xffffe00c04107981 */ /* 0x000ea8000c1e9900 */
[----:B------:R-:W3:Y:S04]  /*0180*/  LDG.E.CONSTANT R25, desc[UR12][R4.64+-0x1c] ;  /* 0xffffe40c04197981 */ /* 0x000ee8000c1e9900 */
[----:B------:R-:W4:Y:S04]  /*0190*/  LDG.E.CONSTANT R20, desc[UR12][R4.64+-0x18] ;  /* 0xffffe80c04147981 */ /* 0x000f28000c1e9900 */
[----:B------:R-:W5:Y:S04]  /*01a0*/  LDG.E.CONSTANT R22, desc[UR12][R2.64+-0x14] ;  /* 0xffffec0c02167981 */ /* 0x000f68000c1e9900 */
        /* <DEDUP_REMOVED lines=11> */
[----:B------:R-:W5:Y:S01]  /*0260*/  LDG.E.CONSTANT R18, desc[UR12][R2.64+0x4] ;  /* 0x0000040c02127981 */ /* 0x000f62000c1e9900 */
[----:B--2---:R-:W-:-:S03]  /*0270*/  FFMA R16, R16, R17, R15 ;  /* 0x0000001110107223 */ /* 0x004fc6000000000f */
[----:B------:R-:W2:Y:S01]  /*0280*/  LDG.E.CONSTANT R17, desc[UR12][R4.64+0x4] ;  /* 0x0000040c04117981 */ /* 0x000ea2000c1e9900 */
[----:B---3--:R-:W-:-:S03]  /*0290*/  FFMA R25, R25, R26, R16 ;  /* 0x0000001a19197223 */ /* 0x008fc60000000010 */
[----:B------:R-:W3:Y:S04]  /*02a0*/  LDG.E.CONSTANT R16, desc[UR12][R2.64+0x8] ;  /* 0x0000080c02107981 */ /* 0x000ee8000c1e9900 */
[----:B------:R-:W3:Y:S01]  /*02b0*/  LDG.E.CONSTANT R15, desc[UR12][R4.64+0x8] ;  /* 0x0000080c040f7981 */ /* 0x000ee2000c1e9900 */
[----:B----4-:R-:W-:-:S03]  /*02c0*/  FFMA R26, R20, R19, R25 ;  /* 0x00000013141a7223 */ /* 0x010fc60000000019 */
[----:B------:R-:W4:Y:S04]  /*02d0*/  LDG.E.CONSTANT R20, desc[UR12][R2.64+0xc] ;  /* 0x00000c0c02147981 */ /* 0x000f28000c1e9900 */
[----:B------:R-:W4:Y:S01]  /*02e0*/  LDG.E.CONSTANT R19, desc[UR12][R4.64+0xc] ;  /* 0x00000c0c04137981 */ /* 0x000f22000c1e9900 */
[----:B-----5:R-:W-:-:S03]  /*02f0*/  FFMA R25, R21, R22, R26 ;  /* 0x0000001615197223 */ /* 0x020fc6000000001a */
[----:B------:R-:W5:Y:S04]  /*0300*/  LDG.E.CONSTANT R22, desc[UR12][R2.64+0x10] ;  /* 0x0000100c02167981 */ /* 0x000f68000c1e9900 */
[----:B------:R-:W5:Y:S01]  /*0310*/  LDG.E.CONSTANT R21, desc[UR12][R4.64+0x10] ;  /* 0x0000100c04157981 */ /* 0x000f62000c1e9900 */
[----:B------:R-:W-:-:S03]  /*0320*/  FFMA R26, R24, R23, R25 ;  /* 0x00000017181a7223 */ /* 0x000fc60000000019 */
[----:B------:R-:W5:Y:S04]  /*0330*/  LDG.E.CONSTANT R24, desc[UR12][R2.64+0x14] ;  /* 0x0000140c02187981 */ /* 0x000f68000c1e9900 */
[----:B------:R-:W5:Y:S01]  /*0340*/  LDG.E.CONSTANT R23, desc[UR12][R4.64+0x14] ;  /* 0x0000140c04177981 */ /* 0x000f62000c1e9900 */
[----:B------:R-:W-:-:S03]  /*0350*/  FFMA R28, R13, R14, R26 ;  /* 0x0000000e0d1c7223 */ /* 0x000fc6000000001a */
[----:B------:R-:W5:Y:S04]  /*0360*/  LDG.E.CONSTANT R13, desc[UR12][R2.64+0x18] ;  /* 0x0000180c020d7981 */ /* 0x000f68000c1e9900 */
[----:B------:R-:W5:Y:S04]  /*0370*/  LDG.E.CONSTANT R14, desc[UR12][R4.64+0x18] ;  /* 0x0000180c040e7981 */ /* 0x000f68000c1e9900 */
[----:B------:R-:W5:Y:S04]  /*0380*/  LDG.E.CONSTANT R25, desc[UR12][R4.64+0x1c] ;  /* 0x00001c0c04197981 */ /* 0x000f68000c1e9900 */
[----:B------:R0:W5:Y:S01]  /*0390*/  LDG.E.CONSTANT R26, desc[UR12][R2.64+0x1c] ;  /* 0x00001c0c021a7981 */ /* 0x000162000c1e9900 */
[----:B------:R-:W-:-:S04]  /*03a0*/  FFMA R7, R7, R8, R28 ;  /* 0x0000000807077223 */ /* 0x000fc8000000001c */
[----:B------:R-:W-:-:S04]  /*03b0*/  FFMA R7, R12, R9, R7 ;  /* 0x000000090c077223 */ /* 0x000fc80000000007 */
[----:B------:R-:W-:Y:S01]  /*03c0*/  FFMA R10, R10, R11, R7 ;  /* 0x0000000b0a0a7223 */ /* 0x000fe20000000007 */
[----:B------:R-:W-:-:S04]  /*03d0*/  UIADD3 UR4, UPT, UPT, UR4, 0x10, URZ ;  /* 0x0000001004047890 */ /* 0x000fc8000fffe0ff */
[----:B------:R-:W-:Y:S01]  /*03e0*/  UISETP.NE.AND UP0, UPT, UR4, 0x100, UPT ;  /* 0x000001000400788c */ /* 0x000fe2000bf05270 */
[----:B0-----:R-:W-:Y:S02]  /*03f0*/  IADD3 R2, P0, PT, R2, 0x40, RZ ;  /* 0x0000004002027810 */ /* 0x001fe40007f1e0ff */
[----:B------:R-:W-:Y:S02]  /*0400*/  IADD3 R6, PT, PT, R6, 0x10, RZ ;  /* 0x0000001006067810 */ /* 0x000fe40007ffe0ff */
[----:B------:R-:W-:Y:S01]  /*0410*/  IADD3.X R3, PT, PT, RZ, R3, RZ, P0, !PT ;  /* 0x00000003ff037210 */ /* 0x000fe200007fe4ff */
[----:B--2---:R-:W-:-:S04]  /*0420*/  FFMA R10, R17, R18, R10 ;  /* 0x00000012110a7223 */ /* 0x004fc8000000000a */
[----:B---3--:R-:W-:-:S04]  /*0430*/  FFMA R10, R15, R16, R10 ;  /* 0x000000100f0a7223 */ /* 0x008fc8000000000a */
[----:B----4-:R-:W-:-:S04]  /*0440*/  FFMA R10, R19, R20, R10 ;  /* 0x00000014130a7223 */ /* 0x010fc8000000000a */
[----:B-----5:R-:W-:-:S04]  /*0450*/  FFMA R10, R21, R22, R10 ;  /* 0x00000016150a7223 */ /* 0x020fc8000000000a */
[----:B------:R-:W-:-:S04]  /*0460*/  FFMA R23, R23, R24, R10 ;  /* 0x0000001817177223 */ /* 0x000fc8000000000a */
[----:B------:R-:W-:-:S04]  /*0470*/  FFMA R14, R14, R13, R23 ;  /* 0x0000000d0e0e7223 */ /* 0x000fc80000000017 */
[----:B------:R-:W-:Y:S01]  /*0480*/  FFMA R15, R25, R26, R14 ;  /* 0x0000001a190f7223 */ /* 0x000fe2000000000e */
[----:B------:R-:W-:Y:S06]  /*0490*/  BRA.U UP0, `(.L_x_0) ;  /* 0xfffffffd001c7547 */ /* 0x000fec000b83ffff */
[----:B------:R-:W0:Y:S02]  /*04a0*/  LDC.64 R2, c[0x0][0x390] ;  /* 0x0000e400ff027b82 */ /* 0x000e240000000a00 */
[----:B0-----:R-:W-:-:S05]  /*04b0*/  IMAD.WIDE R2, R0, 0x4, R2 ;  /* 0x0000000400027825 */ /* 0x001fca00078e0202 */
[----:B------:R-:W-:Y:S01]  /*04c0*/  STG.E desc[UR12][R2.64], R15 ;  /* 0x0000000f02007986 */ /* 0x000fe2000c10190c */
[----:B------:R-:W-:Y:S05]  /*04d0*/  EXIT ;  /* 0x000000000000794d */ /* 0x000fea0003800000 */
.L_x_1:
[----:B------:R-:W-:-:S00]  /*04e0*/  BRA `(.L_x_1) ;  /* 0xfffffffc00fc7947 */ /* 0x000fc0000383ffff */
[----:B------:R-:W-:-:S00]  /*04f0*/  NOP ;  /* 0x0000000000007918 */ /* 0x000fc00000000000 */
        /* <DEDUP_REMOVED lines=8> */
.L_x_7:


//--------------------- .text._Z9upsample4PKfPf   --------------------------
	.section	.text._Z9upsample4PKfPf,"ax",@progbits
	.align	128
        .global         _Z9upsample4PKfPf
        .type           _Z9upsample4PKfPf,@function
        .size           _Z9upsample4PKfPf,(.L_x_8 - _Z9upsample4PKfPf)
        .other          _Z9upsample4PKfPf,@"STO_CUDA_ENTRY STV_DEFAULT"
_Z9upsample4PKfPf:
.text._Z9upsample4PKfPf:
[----:B------:R-:W-:Y:S01]  /*0000*/  LDC R1, c[0x0][0x37c] ;  /* 0x0000df00ff017b82 */ /* 0x000fe20000000800 */
[----:B------:R-:W0:Y:S02]  /*0010*/  S2R R7, SR_TID.X ;  /* 0x0000000000077919 */ /* 0x000e240000002100 */
[----:B0-----:R-:W-:-:S13]  /*0020*/  ISETP.GT.U32.AND P0, PT, R7, 0xff, PT ;  /* 0x000000ff0700780c */ /* 0x001fda0003f04070 */
[----:B------:R-:W-:Y:S05]  /*0030*/  @P0 EXIT ;  /* 0x000000000000094d */ /* 0x000fea0003800000 */
[----:B------:R-:W0:Y:S01]  /*0040*/  S2R R9, SR_CTAID.Y ;  /* 0x0000000000097919 */ /* 0x000e220000002600 */
[----:B------:R-:W1:Y:S01]  /*0050*/  LDC.64 R2, c[0x0][0x380] ;  /* 0x0000e000ff027b82 */ /* 0x000e620000000a00 */
[----:B------:R-:W2:Y:S01]  /*0060*/  LDCU.64 UR4, c[0x0][0x358] ;  /* 0x00006b00ff0477ac */ /* 0x000ea20008000a00 */
[----:B------:R-:W3:Y:S01]  /*0070*/  S2R R6, SR_CTAID.X ;  /* 0x0000000000067919 */ /* 0x000ee20000002500 */
[----:B0-----:R-:W-:-:S05]  /*0080*/  IMAD.SHL.U32 R0, R9, 0x10, RZ ;  /* 0x0000001009007824 */ /* 0x001fca00078e00ff */
[----:B------:R-:W-:-:S04]  /*0090*/  LOP3.LUT R0, R0, 0xfffc0, RZ, 0xc0, !PT ;  /* 0x000fffc000007812 */ /* 0x000fc800078ec0ff */
[----:B---3--:R-:W-:-:S05]  /*00a0*/  LEA.HI R0, R6, R0, RZ, 0x1e ;  /* 0x0000000006007211 */ /* 0x008fca00078ff0ff */
[----:B------:R-:W-:-:S04]  /*00b0*/  IMAD R5, R0, 0x100, R7 ;  /* 0x0000010000057824 */ /* 0x000fc800078e0207 */
[----:B-1----:R-:W-:Y:S02]  /*00c0*/  IMAD.WIDE.U32 R2, R5, 0x4, R2 ;  /* 0x0000000405027825 */ /* 0x002fe400078e0002 */
[----:B------:R-:W0:Y:S04]  /*00d0*/  LDC.64 R4, c[0x0][0x388] ;  /* 0x0000e200ff047b82 */ /* 0x000e280000000a00 */
[----:B--2---:R-:W2:Y:S01]  /*00e0*/  LDG.E.CONSTANT R3, desc[UR4][R2.64] ;  /* 0x0000000402037981 */ /* 0x004ea2000c1e9900 */
[----:B------:R-:W-:-:S04]  /*00f0*/  LEA R0, R6, R7, 0x8 ;  /* 0x0000000706007211 */ /* 0x000fc800078e40ff */
[----:B------:R-:W-:-:S05]  /*0100*/  LEA R7, R9, R0, 0x10 ;  /* 0x0000000009077211 */ /* 0x000fca00078e80ff */
[----:B0-----:R-:W-:-:S05]  /*0110*/  IMAD.WIDE R4, R7, 0x4, R4 ;  /* 0x0000000407047825 */ /* 0x001fca00078e0204 */
[----:B--2---:R-:W-:Y:S01]  /*0120*/  STG.E desc[UR4][R4.64], R3 ;  /* 0x0000000304007986 */ /* 0x004fe2000c101904 */
[----:B------:R-:W-:Y:S05]  /*0130*/  EXIT ;  /* 0x000000000000794d */ /* 0x000fea0003800000 */
.L_x_2:
        /* <DEDUP_REMOVED lines=12> */
.L_x_8:


//--------------------- .text._Z14layernorm_featPf --------------------------
	.section	.text._Z14layernorm_featPf,"ax",@progbits
	.align	128
        .global         _Z14layernorm_featPf
        .type           _Z14layernorm_featPf,@function
        .size           _Z14layernorm_featPf,(.L_x_9 - _Z14layernorm_featPf)
        .other          _Z14layernorm_featPf,@"STO_CUDA_ENTRY STV_DEFAULT"
_Z14layernorm_featPf:
.text._Z14layernorm_featPf:
[----:B------:R-:W-:Y:S08]  /*0000*/  LDC R1, c[0x0][0x37c] ;  /* 0x0000df00ff017b82 */ /* 0x000ff00000000800 */
[----:B------:R-:W0:Y:S01]  /*0010*/  S2UR UR4, SR_CTAID.X ;  /* 0x00000000000479c3 */ /* 0x000e220000002500 */
[----:B------:R-:W0:Y:S01]  /*0020*/  LDCU.64 UR6, c[0x0][0x380] ;  /* 0x00007000ff0677ac */ /* 0x000e220008000a00 */
[----:B------:R-:W-:Y:S01]  /*0030*/  HFMA2 R0, -RZ, RZ, 0, 0 ;  /* 0x00000000ff007431 */ /* 0x000fe200000001ff */
[----:B------:R-:W1:Y:S01]  /*0040*/  LDCU.64 UR8, c[0x0][0x358] ;  /* 0x00006b00ff0877ac */ /* 0x000e620008000a00 */
[----:B0-----:R-:W-:-:S04]  /*0050*/  UIMAD.WIDE.U32 UR6, UR4, 0x400, UR6 ;  /* 0x00000400040678a5 */ /* 0x001fc8000f8e0006 */
[----:B------:R-:W-:-:S04]  /*0060*/  UIADD3 UR4, UP0, UPT, UR6, 0x40, URZ ;  /* 0x0000004006047890 */ /* 0x000fc8000ff1e0ff */
[----:B------:R-:W-:Y:S02]  /*0070*/  UIADD3.X UR5, UPT, UPT, URZ, UR7, URZ, UP0, !UPT ;  /* 0x00000007ff057290 */ /* 0x000fe400087fe4ff */
[----:B------:R-:W-:Y:S01]  /*0080*/  MOV R2, UR4 ;  /* 0x0000000400027c02 */ /* 0x000fe20008000f00 */
[----:B------:R-:W-:-:S03]  /*0090*/  UMOV UR4, URZ ;  /* 0x000000ff00047c82 */ /* 0x000fc60008000000 */
[----:B-1----:R-:W-:-:S07]  /*00a0*/  MOV R3, UR5 ;  /* 0x0000000500037c02 */ /* 0x002fce0008000f00 */
.L_x_3:
[----:B------:R-:W2:Y:S04]  /*00b0*/  LDG.E R21, desc[UR8][R2.64+-0x40] ;  /* 0xffffc00802157981 */ /* 0x000ea8000c1e1900 */
[----:B------:R-:W3:Y:S04]  /*00c0*/  LDG.E R27, desc[UR8][R2.64+-0x3c] ;  /* 0xffffc408021b7981 */ /* 0x000ee8000c1e1900 */
[----:B------:R-:W4:Y:S04]  /*00d0*/  LDG.E R22, desc[UR8][R2.64+-0x38] ;  /* 0xffffc80802167981 */ /* 0x000f28000c1e1900 */
[----:B------:R-:W5:Y:S04]  /*00e0*/  LDG.E R23, desc[UR8][R2.64+-0x34] ;  /* 0xffffcc0802177981 */ /* 0x000f68000c1e1900 */
        /* <DEDUP_REMOVED lines=18> */
[----:B------:R-:W5:Y:S01]  /*0210*/  LDG.E R7, desc[UR8][R2.64+0x18] ;  /* 0x0000180802077981 */ /* 0x000f62000c1e1900 */
[----:B--2---:R-:W-:-:S03]  /*0220*/  FADD R0, R21, R0 ;  /* 0x0000000015007221 */ /* 0x004fc60000000000 */
[----:B------:R-:W2:Y:S01]  /*0230*/  LDG.E R21, desc[UR8][R2.64+0x1c] ;  /* 0x00001c0802157981 */ /* 0x000ea2000c1e1900 */
[----:B---3--:R-:W-:-:S03]  /*0240*/  FADD R27, R0, R27 ;  /* 0x0000001b001b7221 */ /* 0x008fc60000000000 */
[----:B------:R-:W3:Y:S01]  /*0250*/  LDG.E R0, desc[UR8][R2.64+0x20] ;  /* 0x0000200802007981 */ /* 0x000ee2000c1e1900 */
[----:B----4-:R-:W-:-:S03]  /*0260*/  FADD R26, R27, R22 ;  /* 0x000000161b1a7221 */ /* 0x010fc60000000000 */
[----:B------:R-:W4:Y:S01]  /*0270*/  LDG.E R22, desc[UR8][R2.64+0x24] ;  /* 0x0000240802167981 */ /* 0x000f22000c1e1900 */
[----:B-----5:R-:W-:-:S03]  /*0280*/  FADD R26, R26, R23 ;  /* 0x000000171a1a7221 */ /* 0x020fc60000000000 */
[----:B------:R-:W5:Y:S01]  /*0290*/  LDG.E R23, desc[UR8][R2.64+0x28] ;  /* 0x0000280802177981 */ /* 0x000f62000c1e1900 */
[----:B------:R-:W-:-:S03]  /*02a0*/  FADD R27, R26, R25 ;  /* 0x000000191a1b7221 */ /* 0x000fc60000000000 */
        /* <DEDUP_REMOVED lines=8> */
[----:B------:R0:W5:Y:S01]  /*0330*/  LDG.E R5, desc[UR8][R2.64+0x3c] ;  /* 0x00003c0802057981 */ /* 0x000162000c1e1900 */
[----:B------:R-:W-:Y:S01]  /*0340*/  UIADD3 UR4, UPT, UPT, UR4, 0x20, URZ ;  /* 0x0000002004047890 */ /* 0x000fe2000fffe0ff */
[----:B------:R-:W-:-:S03]  /*0350*/  FADD R4, R27, R4 ;  /* 0x000000041b047221 */ /* 0x000fc60000000000 */
[----:B------:R-:W-:Y:S01]  /*0360*/  UISETP.NE.AND UP0, UPT, UR4, 0x100, UPT ;  /* 0x000001000400788c */ /* 0x000fe2000bf05270 */
[----:B------:R-:W-:-:S04]  /*0370*/  FADD R19, R4, R19 ;  /* 0x0000001304137221 */ /* 0x000fc80000000000 */
[----:B------:R-:W-:Y:S01]  /*0380*/  FADD R18, R19, R18 ;  /* 0x0000001213127221 */ /* 0x000fe20000000000 */
[----:B0-----:R-:W-:-:S03]  /*0390*/  IADD3 R2, P0, PT, R2, 0x80, RZ ;  /* 0x0000008002027810 */ /* 0x001fc60007f1e0ff */
[----:B------:R-:W-:Y:S01]  /*03a0*/  FADD R17, R18, R17 ;  /* 0x0000001112117221 */ /* 0x000fe20000000000 */
[----:B------:R-:W-:-:S03]  /*03b0*/  IADD3.X R3, PT, PT, RZ, R3, RZ, P0, !PT ;  /* 0x00000003ff037210 */ /* 0x000fc600007fe4ff */
[----:B------:R-:W-:-:S04]  /*03c0*/  FADD R16, R17, R16 ;  /* 0x0000001011107221 */ /* 0x000fc80000000000 */
        /* <DEDUP_REMOVED lines=9> */
[----:B--2---:R-:W-:-:S04]  /*0460*/  FADD R21, R8, R21 ;  /* 0x0000001508157221 */ /* 0x004fc80000000000 */
[----:B---3--:R-:W-:-:S04]  /*0470*/  FADD R21, R21, R0 ;  /* 0x0000000015157221 */ /* 0x008fc80000000000 */
[----:B----4-:R-:W-:-:S04]  /*0480*/  FADD R22, R21, R22 ;  /* 0x0000001615167221 */ /* 0x010fc80000000000 */
[----:B-----5:R-:W-:-:S04]  /*0490*/  FADD R22, R22, R23 ;  /* 0x0000001716167221 */ /* 0x020fc80000000000 */
[----:B------:R-:W-:-:S04]  /*04a0*/  FADD R25, R22, R25 ;  /* 0x0000001916197221 */ /* 0x000fc80000000000 */
[----:B------:R-:W-:-:S04]  /*04b0*/  FADD R25, R25, R24 ;  /* 0x0000001819197221 */ /* 0x000fc80000000000 */
[----:B------:R-:W-:-:S04]  /*04c0*/  FADD R25, R25, R20 ;  /* 0x0000001419197221 */ /* 0x000fc80000000000 */
[----:B------:R-:W-:-:S04]  /*04d0*/  FADD R6, R25, R6 ;  /* 0x0000000619067221 */ /* 0x000fc80000000000 */
[----:B------:R-:W-:Y:S01]  /*04e0*/  FADD R0, R6, R5 ;  /* 0x0000000506007221 */ /* 0x000fe20000000000 */
[----:B------:R-:W-:Y:S06]  /*04f0*/  BRA.U UP0, `(.L_x_3) ;  /* 0xfffffff900ec7547 */ /* 0x000fec000b83ffff */
[----:B------:R-:W-:Y:S01]  /*0500*/  UIADD3 UR4, UP0, UPT, UR6, 0x20, URZ ;  /* 0x0000002006047890 */ /* 0x000fe2000ff1e0ff */
[----:B------:R-:W-:-:S03]  /*0510*/  HFMA2 R7, -RZ, RZ, 0, 0 ;  /* 0x00000000ff077431 */ /* 0x000fc600000001ff */
[----:B------:R-:W-:Y:S02]  /*0520*/  UIADD3.X UR6, UPT, UPT, URZ, UR7, URZ, UP0, !UPT ;  /* 0x00000007ff067290 */ /* 0x000fe400087fe4ff */
[----:B------:R-:W-:Y:S02]  /*0530*/  MOV R4, UR4 ;  /* 0x0000000400047c02 */ /* 0x000fe40008000f00 */
[----:B------:R-:W-:Y:S01]  /*0540*/  MOV R2, UR4 ;  /* 0x0000000400027c02 */ /* 0x000fe20008000f00 */
[----:B------:R-:W-:Y:S01]  /*0550*/  UMOV UR4, URZ ;  /* 0x000000ff00047c82 */ /* 0x000fe20008000000 */
[----:B------:R-:W-:Y:S02]  /*0560*/  MOV R5, UR6 ;  /* 0x0000000600057c02 */ /* 0x000fe40008000f00 */
[----:B------:R-:W-:-:S07]  /*0570*/  MOV R3, UR6 ;  /* 0x0000000600037c02 */ /* 0x000fce0008000f00 */
.L_x_4:
        /* <DEDUP_REMOVED lines=20> */
[----:B--2---:R-:W-:-:S03]  /*06c0*/  FFMA R22, R0, -0.00390625, R9 ;  /* 0xbb80000000167823 */ /* 0x004fc60000000009 */
[----:B------:R-:W2:Y:S01]  /*06d0*/  LDG.E R9, desc[UR8][R2.64+0x30] ;  /* 0x0000300802097981 */ /* 0x000ea2000c1e1900 */
[----:B------:R-:W-:Y:S01]  /*06e0*/  FFMA R7, R22, R22, R7 ;  /* 0x0000001616077223 */ /* 0x000fe20000000007 */
[----:B---3--:R-:W-:-:S04]  /*06f0*/  FFMA R24, R0, -0.00390625, R24 ;  /* 0xbb80000000187823 */ /* 0x008fc80000000018 */
[----:B------:R-:W-:Y:S02]  /*0700*/  FFMA R24, R24, R24, R7 ;  /* 0x0000001818187223 */ /* 0x000fe40000000007 */
[----:B------:R-:W3:Y:S01]  /*0710*/  LDG.E R7, desc[UR8][R2.64+0x34] ;  /* 0x0000340802077981 */ /* 0x000ee2000c1e1900 */
[C---:B----4-:R-:W-:Y:S01]  /*0720*/  FFMA R6, R0.reuse, -0.00390625, R6 ;  /* 0xbb80000000067823 */ /* 0x050fe20000000006 */
[----:B-----5:R-:W-:-:S03]  /*0730*/  FFMA R10, R0, -0.00390625, R10 ;  /* 0xbb800000000a7823 */ /* 0x020fc6000000000a */
[----:B------:R-:W-:Y:S02]  /*0740*/  FFMA R24, R6, R6, R24 ;  /* 0x0000000606187223 */ /* 0x000fe40000000018 */
[----:B------:R-:W4:Y:S02]  /*0750*/  LDG.E R6, desc[UR8][R2.64+0x38] ;  /* 0x0000380802067981 */ /* 0x000f24000c1e1900 */
[----:B------:R-:W-:Y:S02]  /*0760*/  FFMA R24, R10, R10, R24 ;  /* 0x0000000a0a187223 */ /* 0x000fe40000000018 */
[----:B------:R-:W5:Y:S01]  /*0770*/  LDG.E R10, desc[UR8][R2.64+0x3c] ;  /* 0x00003c08020a7981 */ /* 0x000f62000c1e1900 */
[C---:B------:R-:W-:Y:S01]  /*0780*/  FFMA R18, R0.reuse, -0.00390625, R18 ;  /* 0xbb80000000127823 */ /* 0x040fe20000000012 */
[----:B------:R-:W-:-:S03]  /*0790*/  FFMA R20, R0, -0.00390625, R20 ;  /* 0xbb80000000147823 */ /* 0x000fc60000000014 */
[----:B------:R-:W-:Y:S01]  /*07a0*/  FFMA R24, R18, R18, R24 ;  /* 0x0000001212187223 */ /* 0x000fe20000000018 */
[----:B------:R-:W-:Y:S02]  /*07b0*/  FFMA R18, R0, -0.00390625, R16 ;  /* 0xbb80000000127823 */ /* 0x000fe40000000010 */
[----:B------:R-:W5:Y:S01]  /*07c0*/  LDG.E R16, desc[UR8][R2.64+0x40] ;  /* 0x0000400802107981 */ /* 0x000f62000c1e1900 */
[----:B------:R-:W-:Y:S01]  /*07d0*/  FFMA R24, R20, R20, R24 ;  /* 0x0000001414187223 */ /* 0x000fe20000000018 */
[C---:B------:R-:W-:Y:S01]  /*07e0*/  FFMA R14, R0.reuse, -0.00390625, R14 ;  /* 0xbb800000000e7823 */ /* 0x040fe2000000000e */
[----:B------:R-:W-:Y:S01]  /*07f0*/  FFMA R12, R0, -0.00390625, R12 ;  /* 0xbb800000000c7823 */ /* 0x000fe2000000000c */
[----:B------:R-:W5:Y:S01]  /*0800*/  LDG.E R20, desc[UR8][R2.64+0x48] ;  /* 0x0000480802147981 */ /* 0x000f62000c1e1900 */
[----:B------:R-:W-:-:S03]  /*0810*/  FFMA R24, R18, R18, R24 ;  /* 0x0000001212187223 */ /* 0x000fc60000000018 */
[----:B------:R-:W5:Y:S01]  /*0820*/  LDG.E R18, desc[UR8][R2.64+0x44] ;  /* 0x0000440802127981 */ /* 0x000f62000c1e1900 */
[----:B------:R-:W-:Y:S01]  /*0830*/  FFMA R24, R14, R14, R24 ;  /* 0x0000000e0e187223 */ /* 0x000fe20000000018 */
[----:B------:R-:W-:Y:S02]  /*0840*/  FFMA R8, R0, -0.00390625, R8 ;  /* 0xbb80000000087823 */ /* 0x000fe40000000008 */
[----:B------:R-:W5:Y:S01]  /*0850*/  LDG.E R14, desc[UR8][R2.64+0x4c] ;  /* 0x00004c08020e7981 */ /* 0x000f62000c1e1900 */
        /* <DEDUP_REMOVED lines=9> */
[----:B------:R-:W-:-:S03]  /*08f0*/  FFMA R24, R27, R27, R24 ;  /* 0x0000001b1b187223 */ /* 0x000fc60000000018 */
[----:B------:R-:W5:Y:S01]  /*0900*/  LDG.E R27, desc[UR8][R2.64+0x58] ;  /* 0x00005808021b7981 */ /* 0x000f62000c1e1900 */
[----:B------:R-:W-:Y:S01]  /*0910*/  FFMA R24, R25, R25, R24 ;  /* 0x0000001919187223 */ /* 0x000fe20000000018 */
[C---:B------:R-:W-:Y:S02]  /*0920*/  FFMA R23, R0.reuse, -0.00390625, R23 ;  /* 0xbb80000000177823 */ /* 0x040fe40000000017 */
[----:B------:R-:W5:Y:S01]  /*0930*/  LDG.E R25, desc[UR8][R2.64+0x5c] ;  /* 0x00005c0802197981 */ /* 0x000f62000c1e1900 */
[C---:B------:R-:W-:Y:S01]  /*0940*/  FFMA R21, R0.reuse, -0.00390625, R21 ;  /* 0xbb80000000157823 */ /* 0x040fe20000000015 */
[----:B------:R-:W-:Y:S02]  /*0950*/  FFMA R24, R23, R23, R24 ;  /* 0x0000001717187223 */ /* 0x000fe40000000018 */
[----:B------:R-:W5:Y:S01]  /*0960*/  LDG.E R23, desc[UR8][R2.64+0x60] ;  /* 0x0000600802177981 */ /* 0x000f62000c1e1900 */
[----:B------:R-:W-:Y:S01]  /*0970*/  FFMA R19, R0, -0.00390625, R19 ;  /* 0xbb80000000137823 */ /* 0x000fe20000000013 */
[----:B------:R-:W-:-:S02]  /*0980*/  FFMA R24, R21, R21, R24 ;  /* 0x0000001515187223 */ /* 0x000fc40000000018 */
[----:B------:R-:W5:Y:S01]  /*0990*/  LDG.E R21, desc[UR8][R2.64+0x64] ;  /* 0x0000640802157981 */ /* 0x000f62000c1e1900 */
[C---:B------:R-:W-:Y:S01]  /*09a0*/  FFMA R17, R0.reuse, -0.00390625, R17 ;  /* 0xbb80000000117823 */ /* 0x040fe20000000011 */
[----:B------:R-:W-:Y:S02]  /*09b0*/  FFMA R24, R19, R19, R24 ;  /* 0x0000001313187223 */ /* 0x000fe40000000018 */
        /* <DEDUP_REMOVED lines=9> */
[----:B------:R-:W5:Y:S02]  /*0a50*/  LDG.E R13, desc[UR8][R2.64+0x74] ;  /* 0x00007408020d7981 */ /* 0x000f64000c1e1900 */
[----:B------:R-:W-:Y:S02]  /*0a60*/  FFMA R24, R11, R11, R24 ;  /* 0x0000000b0b187223 */ /* 0x000fe40000000018 */
[----:B------:R-:W5:Y:S01]  /*0a70*/  LDG.E R11, desc[UR8][R2.64+0x78] ;  /* 0x00007808020b7981 */ /* 0x000f62000c1e1900 */
[----:B--2---:R-:W-:-:S04]  /*0a80*/  FFMA R9, R0, -0.00390625, R9 ;  /* 0xbb80000000097823 */ /* 0x004fc80000000009 */
[----:B------:R-:W-:Y:S02]  /*0a90*/  FFMA R24, R9, R9, R24 ;  /* 0x0000000909187223 */ /* 0x000fe40000000018 */
[----:B------:R-:W2:Y:S01]  /*0aa0*/  LDG.E R9, desc[UR8][R2.64+0x7c] ;  /* 0x00007c0802097981 */ /* 0x000ea2000c1e1900 */
[----:B---3--:R-:W-:-:S04]  /*0ab0*/  FFMA R7, R0, -0.00390625, R7 ;  /* 0xbb80000000077823 */ /* 0x008fc80000000007 */
[----:B------:R-:W-:Y:S02]  /*0ac0*/  FFMA R24, R7, R7, R24 ;  /* 0x0000000707187223 */ /* 0x000fe40000000018 */
[----:B------:R-:W3:Y:S01]  /*0ad0*/  LDG.E R7, desc[UR8][R2.64+0x80] ;  /* 0x0000800802077981 */ /* 0x000ee2000c1e1900 */
[----:B----4-:R-:W-:-:S04]  /*0ae0*/  FFMA R6, R0, -0.00390625, R6 ;  /* 0xbb80000000067823 */ /* 0x010fc80000000006 */
[----:B------:R-:W-:Y:S02]  /*0af0*/  FFMA R24, R6, R6, R24 ;  /* 0x0000000606187223 */ /* 0x000fe40000000018 */
[----:B------:R-:W4:Y:S01]  /*0b00*/  LDG.E R6, desc[UR8][R2.64+0x88] ;  /* 0x0000880802067981 */ /* 0x000f22000c1e1900 */
[----:B-----5:R-:W-:-:S04]  /*0b10*/  FFMA R10, R0, -0.00390625, R10 ;  /* 0xbb800000000a7823 */ /* 0x020fc8000000000a */
[----:B------:R-:W-:Y:S02]  /*0b20*/  FFMA R24, R10, R10, R24 ;  /* 0x0000000a0a187223 */ /* 0x000fe40000000018 */
[----:B------:R-:W5:Y:S01]  /*0b30*/  LDG.E R10, desc[UR8][R2.64+0x8c] ;  /* 0x00008c08020a7981 */ /* 0x000f62000c1e1900 */
[----:B------:R-:W-:-:S04]  /*0b40*/  FFMA R16, R0, -0.00390625, R16 ;  /* 0xbb80000000107823 */ /* 0x000fc80000000010 */
[----:B------:R-:W-:Y:S01]  /*0b50*/  FFMA R24, R16, R16, R24 ;  /* 0x0000001010187223 */ /* 0x000fe20000000018 */
[C---:B------:R-:W-:Y:S01]  /*0b60*/  FFMA R18, R0.reuse, -0.00390625, R18 ;  /* 0xbb80000000127823 */ /* 0x040fe20000000012 */
[----:B------:R-:W-:Y:S01]  /*0b70*/  FFMA R20, R0, -0.00390625, R20 ;  /* 0xbb80000000147823 */ /* 0x000fe20000000014 */
[----:B------:R-:W5:Y:S02]  /*0b80*/  LDG.E R16, desc[UR8][R2.64+0x90] ;  /* 0x0000900802107981 */ /* 0x000f64000c1e1900 */
[----:B------:R-:W-:Y:S01]  /*0b90*/  FFMA R24, R18, R18, R24 ;  /* 0x0000001212187223 */ /* 0x000fe20000000018 */
[----:B------:R-:W-:Y:S02]  /*0ba0*/  FFMA R18, R0, -0.00390625, R14 ;  /* 0xbb80000000127823 */ /* 0x000fe4000000000e */
[----:B------:R-:W5:Y:S01]  /*0bb0*/  LDG.E R14, desc[UR8][R2.64+0x94] ;  /* 0x00009408020e7981 */ /* 0x000f62000c1e1900 */
[----:B------:R-:W-:-:S03]  /*0bc0*/  FFMA R24, R20, R20, R24 ;  /* 0x0000001414187223 */ /* 0x000fc60000000018 */
[----:B------:R-:W5:Y:S01]  /*0bd0*/  LDG.E R20, desc[UR8][R2.64+0xd0] ;  /* 0x0000d00802147981 */ /* 0x000f62000c1e1900 */
[----:B------:R-:W-:Y:S01]  /*0be0*/  FFMA R24, R18, R18, R24 ;  /* 0x0000001212187223 */ /* 0x000fe20000000018 */
[----:B------:R-:W-:Y:S02]  /*0bf0*/  FFMA R18, R0, -0.00390625, R12 ;  /* 0xbb80000000127823 */ /* 0x000fe4000000000c */
[----:B------:R-:W5:Y:S02]  /*0c00*/  LDG.E R12, desc[UR8][R2.64+0x98] ;  /* 0x00009808020c7981 */ /* 0x000f64000c1e1900 */
[----:B------:R-:W-:Y:S01]  /*0c10*/  FFMA R24, R18, R18, R24 ;  /* 0x0000001212187223 */ /* 0x000fe20000000018 */
[----:B------:R-:W-:Y:S02]  /*0c20*/  FFMA R18, R0, -0.00390625, R29 ;  /* 0xbb80000000127823 */ /* 0x000fe4000000001d */
[----:B------:R-:W5:Y:S02]  /*0c30*/  LDG.E R29, desc[UR8][R2.64+0x9c] ;  /* 0x00009c08021d7981 */ /* 0x000f64000c1e1900 */
[----:B------:R-:W-:Y:S01]  /*0c40*/  FFMA R24, R18, R18, R24 ;  /* 0x0000001212187223 */ /* 0x000fe20000000018 */
[----:B------:R-:W-:-:S02]  /*0c50*/  FFMA R18, R0, -0.00390625, R27 ;  /* 0xbb80000000127823 */ /* 0x000fc4000000001b */
[----:B------:R-:W5:Y:S02]  /*0c60*/  LDG.E R27, desc[UR8][R2.64+0xa0] ;  /* 0x0000a008021b7981 */ /* 0x000f64000c1e1900 */
        /* <DEDUP_REMOVED lines=25> */
[----:B--2---:R-:W-:-:S02]  /*0e00*/  FFMA R18, R0, -0.00390625, R9 ;  /* 0xbb80000000127823 */ /* 0x004fc40000000009 */
[----:B------:R-:W2:Y:S02]  /*0e10*/  LDG.E R9, desc[UR8][R2.64+0xc4] ;  /* 0x0000c40802097981 */ /* 0x000ea4000c1e1900 */
[----:B------:R-:W-:Y:S01]  /*0e20*/  FFMA R24, R18, R18, R24 ;  /* 0x0000001212187223 */ /* 0x000fe20000000018 */
[----:B---3--:R-:W-:Y:S02]  /*0e30*/  FFMA R18, R0, -0.00390625, R7 ;  /* 0xbb80000000127823 */ /* 0x008fe40000000007 */
[----:B------:R-:W3:Y:S02]  /*0e40*/  LDG.E R7, desc[UR8][R2.64+0xc8] ;  /* 0x0000c80802077981 */ /* 0x000ee4000c1e1900 */
[----:B------:R-:W-:Y:S01]  /*0e50*/  FFMA R24, R18, R18, R24 ;  /* 0x0000001212187223 */ /* 0x000fe20000000018 */
[C---:B------:R-:W-:Y:S02]  /*0e60*/  FFMA R18, R0.reuse, -0.00390625, R8 ;  /* 0xbb80000000127823 */ /* 0x040fe40000000008 */
[----:B------:R-:W3:Y:S01]  /*0e70*/  LDG.E R8, desc[UR8][R2.64+0xcc] ;  /* 0x0000cc0802087981 */ /* 0x000ee2000c1e1900 */
[----:B----4-:R-:W-:Y:S01]  /*0e80*/  FFMA R6, R0, -0.00390625, R6 ;  /* 0xbb80000000067823 */ /* 0x010fe20000000006 */
[----:B------:R-:W-:-:S02]  /*0e90*/  FFMA R24, R18, R18, R24 ;  /* 0x0000001212187223 */ /* 0x000fc40000000018 */
[----:B------:R-:W4:Y:S02]  /*0ea0*/  LDG.E R18, desc[UR8][R2.64+0xd8] ;  /* 0x0000d80802127981 */ /* 0x000f24000c1e1900 */
[----:B------:R-:W-:Y:S02]  /*0eb0*/  FFMA R24, R6, R6, R24 ;  /* 0x0000000606187223 */ /* 0x000fe40000000018 */
[----:B------:R-:W4:Y:S01]  /*0ec0*/  LDG.E R6, desc[UR8][R2.64+0xd4] ;  /* 0x0000d40802067981 */ /* 0x000f22000c1e1900 */
[----:B-----5:R-:W-:-:S04]  /*0ed0*/  FFMA R10, R0, -0.00390625, R10 ;  /* 0xbb800000000a7823 */ /* 0x020fc8000000000a */
[----:B------:R-:W-:Y:S02]  /*0ee0*/  FFMA R24, R10, R10, R24 ;  /* 0x0000000a0a187223 */ /* 0x000fe40000000018 */
[----:B------:R0:W5:Y:S01]  /*0ef0*/  LDG.E R10, desc[UR8][R2.64+0xdc] ;  /* 0x0000dc08020a7981 */ /* 0x000162000c1e1900 */
[----:B------:R-:W-:-:S04]  /*0f00*/  FFMA R16, R0, -0.00390625, R16 ;  /* 0xbb80000000107823 */ /* 0x000fc80000000010 */
[----:B------:R-:W-:Y:S01]  /*0f10*/  FFMA R24, R16, R16, R24 ;  /* 0x0000001010187223 */ /* 0x000fe20000000018 */
        /* <DEDUP_REMOVED lines=24> */
[----:B------:R-:W-:Y:S01]  /*10a0*/  FFMA R20, R0, -0.00390625, R20 ;  /* 0xbb80000000147823 */ /* 0x000fe20000000014 */
[----:B------:R-:W-:-:S04]  /*10b0*/  UIADD3 UR4, UPT, UPT, UR4, 0x40, URZ ;  /* 0x0000004004047890 */ /* 0x000fc8000fffe0ff */
[----:B------:R-:W-:Y:S01]  /*10c0*/  UISETP.NE.AND UP0, UPT, UR4, 0x100, UPT ;  /* 0x000001000400788c */ /* 0x000fe2000bf05270 */
[----:B0-----:R-:W-:-:S04]  /*10d0*/  IADD3 R2, P0, PT, R2, 0x100, RZ ;  /* 0x0000010002027810 */ /* 0x001fc80007f1e0ff */
[----:B------:R-:W-:Y:S01]  /*10e0*/  IADD3.X R3, PT, PT, RZ, R3, RZ, P0, !PT ;  /* 0x00000003ff037210 */ /* 0x000fe200007fe4ff */
[----:B--2---:R-:W-:-:S04]  /*10f0*/  FFMA R12, R0, -0.00390625, R9 ;  /* 0xbb800000000c7823 */ /* 0x004fc80000000009 */
[----:B------:R-:W-:Y:S01]  /*1100*/  FFMA R27, R12, R12, R27 ;  /* 0x0000000c0c1b7223 */ /* 0x000fe2000000001b */
[----:B---3--:R-:W-:-:S04]  /*1110*/  FFMA R12, R0, -0.00390625, R7 ;  /* 0xbb800000000c7823 */ /* 0x008fc80000000007 */
[----:B------:R-:W-:Y:S01]  /*1120*/  FFMA R27, R12, R12, R27 ;  /* 0x0000000c0c1b7223 */ /* 0x000fe2000000001b */
[----:B------:R-:W-:-:S04]  /*1130*/  FFMA R8, R0, -0.00390625, R8 ;  /* 0xbb80000000087823 */ /* 0x000fc80000000008 */
[----:B------:R-:W-:-:S04]  /*1140*/  FFMA R27, R8, R8, R27 ;  /* 0x00000008081b7223 */ /* 0x000fc8000000001b */
[----:B------:R-:W-:Y:S01]  /*1150*/  FFMA R27, R20, R20, R27 ;  /* 0x00000014141b7223 */ /* 0x000fe2000000001b */
[C---:B----4-:R-:W-:Y:S01]  /*1160*/  FFMA R6, R0.reuse, -0.00390625, R6 ;  /* 0xbb80000000067823 */ /* 0x050fe20000000006 */
[----:B------:R-:W-:-:S03]  /*1170*/  FFMA R18, R0, -0.00390625, R18 ;  /* 0xbb80000000127823 */ /* 0x000fc60000000012 */
[----:B------:R-:W-:Y:S01]  /*1180*/  FFMA R27, R6, R6, R27 ;  /* 0x00000006061b7223 */ /* 0x000fe2000000001b */
[----:B-----5:R-:W-:-:S03]  /*1190*/  FFMA R10, R0, -0.00390625, R10 ;  /* 0xbb800000000a7823 */ /* 0x020fc6000000000a */
[----:B------:R-:W-:-:S04]  /*11a0*/  FFMA R27, R18, R18, R27 ;  /* 0x00000012121b7223 */ /* 0x000fc8000000001b */
[----:B------:R-:W-:Y:S01]  /*11b0*/  FFMA R7, R10, R10, R27 ;  /* 0x0000000a0a077223 */ /* 0x000fe2000000001b */
[----:B------:R-:W-:Y:S06]  /*11c0*/  BRA.U UP0, `(.L_x_4) ;  /* 0xfffffff100ec7547 */ /* 0x000fec000b83ffff */
[----:B------:R-:W-:Y:S01]  /*11d0*/  HFMA2 R2, -RZ, RZ, 0.9375, 0 ;  /* 0x3b800000ff027431 */ /* 0x000fe200000001ff */
[----:B------:R-:W-:-:S04]  /*11e0*/  UMOV UR4, URZ ;  /* 0x000000ff00047c82 */ /* 0x000fc80008000000 */
[----:B------:R-:W-:-:S05]  /*11f0*/  FFMA R7, R7, R2, 9.9999997473787516356e-06 ;  /* 0x3727c5ac07077423 */ /* 0x000fca0000000002 */
[----:B------:R-:W-:-:S13]  /*1200*/  FSETP.GEU.AND P0, PT, |R7|, 1.175494350822287508e-38, PT ;  /* 0x008000000700780b */ /* 0x000fda0003f0e200 */
[----:B------:R-:W-:-:S04]  /*1210*/  @!P0 FMUL R7, R7, 16777216 ;  /* 0x4b80000007078820 */ /* 0x000fc80000400000 */
[----:B------:R-:W0:Y:S02]  /*1220*/  MUFU.RSQ R6, R7 ;  /* 0x0000000700067308 */ /* 0x000e240000001400 */
[----:B0-----:R-:W-:-:S07]  /*1230*/  @!P0 FMUL R6, R6, 4096 ;  /* 0x4580000006068820 */ /* 0x001fce0000400000 */
.L_x_5:
[----:B------:R-:W-:Y:S02]  /*1240*/  MOV R2, R4 ;  /* 0x0000000400027202 */ /* 0x000fe40000000f00 */
[----:B------:R-:W-:-:S05]  /*1250*/  MOV R3, R5 ;  /* 0x0000000500037202 */ /* 0x000fca0000000f00 */
        /* <DEDUP_REMOVED lines=16> */
[----:B------:R-:W-:-:S04]  /*1360*/  UIADD3 UR4, UPT, UPT, UR4, 0x10, URZ ;  /* 0x0000001004047890 */ /* 0x000fc8000fffe0ff */
[----:B------:R-:W-:Y:S01]  /*1370*/  UISETP.NE.AND UP0, UPT, UR4, 0x100, UPT ;  /* 0x000001000400788c */ /* 0x000fe2000bf05270 */
[C---:B--2---:R-:W-:Y:S01]  /*1380*/  FFMA R25, R0.reuse, -0.00390625, R25 ;  /* 0xbb80000000197823 */ /* 0x044fe20000000019 */
[C---:B---3--:R-:W-:Y:S01]  /*1390*/  FFMA R27, R0.reuse, -0.00390625, R27 ;  /* 0xbb800000001b7823 */ /* 0x048fe2000000001b */
[C---:B----4-:R-:W-:Y:S01]  /*13a0*/  FFMA R29, R0.reuse, -0.00390625, R29 ;  /* 0xbb800000001d7823 */ /* 0x050fe2000000001d */
[C---:B-----5:R-:W-:Y:S01]  /*13b0*/  FFMA R8, R0.reuse, -0.00390625, R8 ;  /* 0xbb80000000087823 */ /* 0x060fe20000000008 */
[C---:B------:R-:W-:Y:S01]  /*13c0*/  FFMA R10, R0.reuse, -0.00390625, R10 ;  /* 0xbb800000000a7823 */ /* 0x040fe2000000000a */
        /* <DEDUP_REMOVED lines=8> */
[----:B------:R-:W-:Y:S01]  /*1450*/  FFMA R23, R0, -0.00390625, R23 ;  /* 0xbb80000000177823 */ /* 0x000fe20000000017 */
[C---:B------:R-:W-:Y:S01]  /*1460*/  FMUL R25, R6.reuse, R25 ;  /* 0x0000001906197220 */ /* 0x040fe20000400000 */
        /* <DEDUP_REMOVED lines=12> */
[----:B------:R-:W-:Y:S01]  /*1530*/  FMUL R23, R6, R23 ;  /* 0x0000001706177220 */ /* 0x000fe20000400000 */
[----:B------:R-:W-:Y:S04]  /*1540*/  STG.E desc[UR8][R2.64+-0x20], R25 ;  /* 0xffffe01902007986 */ /* 0x000fe8000c101908 */
        /* <DEDUP_REMOVED lines=12> */
[----:B------:R-:W-:Y:S01]  /*1610*/  STG.E desc[UR8][R2.64+0x1c], R23 ;  /* 0x00001c1702007986 */ /* 0x000fe2000c101908 */
[C---:B------:R-:W-:Y:S01]  /*1620*/  FFMA R4, R0.reuse, -0.00390625, R4 ;  /* 0xbb80000000047823 */ /* 0x040fe20000000004 */
[----:B------:R-:W-:-:S03]  /*1630*/  FFMA R5, R0, -0.00390625, R5 ;  /* 0xbb80000000057823 */ /* 0x000fc60000000005 */
[C---:B------:R-:W-:Y:S01]  /*1640*/  FMUL R4, R6.reuse, R4 ;  /* 0x0000000406047220 */ /* 0x040fe20000400000 */
[----:B------:R-:W-:-:S04]  /*1650*/  FMUL R5, R6, R5 ;  /* 0x0000000506057220 */ /* 0x000fc80000400000 */
[----:B------:R0:W-:Y:S04]  /*1660*/  STG.E desc[UR8][R2.64+-0x14], R4 ;  /* 0xffffec0402007986 */ /* 0x0001e8000c101908 */
[----:B------:R1:W-:Y:S01]  /*1670*/  STG.E desc[UR8][R2.64+-0x8], R5 ;  /* 0xfffff80502007986 */ /* 0x0003e2000c101908 */
[----:B0-----:R-:W-:-:S04]  /*1680*/  IADD3 R4, P0, PT, R2, 0x40, RZ ;  /* 0x0000004002047810 */ /* 0x001fc80007f1e0ff */
[----:B-1----:R-:W-:Y:S01]  /*1690*/  IADD3.X R5, PT, PT, RZ, R3, RZ, P0, !PT ;  /* 0x00000003ff057210 */ /* 0x002fe200007fe4ff */
[----:B------:R-:W-:Y:S08]  /*16a0*/  BRA.U UP0, `(.L_x_5) ;  /* 0xfffffff900e47547 */ /* 0x000ff0000b83ffff */
[----:B------:R-:W-:Y:S05]  /*16b0*/  EXIT ;  /* 0x000000000000794d */ /* 0x000fea0003800000 */
.L_x_6:
        /* <DEDUP_REMOVED lines=12> */
.L_x_9:


//--------------------- .nv.shared.reserved.0     --------------------------
	.section	.nv.shared.reserved.0,"aw",@nobits
	.weak		__nv_reservedSMEM_offset_0_alias
	.size		__nv_reservedSMEM_offset_0_alias, 0, 64
	.other		__nv_reservedSMEM_offset_0_alias,@"STO_CUDA_RESERVED_SHARED STV_DEFAULT"
__nv_reservedSMEM_offset_0_alias:
	.zero		0
	.zero		64


//--------------------- .nv.constant0._Z9proj_maskPKfS0_Pf --------------------------
	.section	.nv.constant0._Z9proj_maskPKfS0_Pf,"a",@progbits
	.sectionflags	@""
	.align	4
.nv.constant0._Z9proj_maskPKfS0_Pf:
	.zero		920


//--------------------- .nv.constant0._Z9upsample4PKfPf --------------------------
	.section	.nv.constant0._Z9upsample4PKfPf,"a",@progbits
	.sectionflags	@""
	.align	4
.nv.constant0._Z9upsample4PKfPf:
	.zero		912


//--------------------- .nv.constant0._Z14layernorm_featPf --------------------------
	.section	.nv.constant0._Z14layernorm_featPf,"a",@progbits
	.sectionflags	@""
	.align	4
.nv.constant0._Z14layernorm_featPf:
	.zero		904


//--------------------- SYMBOLS --------------------------

	.type		.nv.reservedSmem.offset0,@object
	.size		.nv.reservedSmem.offset0,0x4
